	.headerflags	@"EF_CUDA_TEXMODE_UNIFIED EF_CUDA_64BIT_ADDRESS EF_CUDA_ACCELERATORS EF_CUDA_SM90 EF_CUDA_VIRTUAL_SM(EF_CUDA_SM90)"
	.elftype	@"ET_EXEC"


//--------------------- .nv.info                  --------------------------
	.section	.nv.info,"",@"SHT_CUDA_INFO"
	.align	4


	//----- nvinfo : EIATTR_REGCOUNT
	.align		4
        /*0000*/ 	.byte	0x04, 0x2f
        /*0002*/ 	.short	(.L_3 - .L_2)
	.align		4
.L_2:
        /*0004*/ 	.word	index@(triton_poi_fused__native_batch_norm_legit_no_training_add_9)
        /*0008*/ 	.word	0x0000001e


	//----- nvinfo : EIATTR_MIN_STACK_SIZE
	.align		4
.L_3:
        /*000c*/ 	.byte	0x04, 0x12
        /*000e*/ 	.short	(.L_5 - .L_4)
	.align		4
.L_4:
        /*0010*/ 	.word	index@(triton_poi_fused__native_batch_norm_legit_no_training_add_9)
        /*0014*/ 	.word	0x00000000


	//----- nvinfo : EIATTR_FRAME_SIZE
	.align		4
.L_5:
        /*0018*/ 	.byte	0x04, 0x11
        /*001a*/ 	.short	(.L_7 - .L_6)
	.align		4
.L_6:
        /*001c*/ 	.word	index@(triton_poi_fused__native_batch_norm_legit_no_training_add_9)
        /*0020*/ 	.word	0x00000000


	//----- nvinfo : EIATTR_MIN_STACK_SIZE
	.align		4
.L_7:
        /*0024*/ 	.byte	0x04, 0x12
        /*0026*/ 	.short	(.L_9 - .L_8)
	.align		4
.L_8:
        /*0028*/ 	.word	index@(triton_poi_fused__native_batch_norm_legit_no_training_add_9)
        /*002c*/ 	.word	0x00000000
.L_9:


//--------------------- .nv.info.triton_poi_fused__native_batch_norm_legit_no_training_add_9 --------------------------
	.section	.nv.info.triton_poi_fused__native_batch_norm_legit_no_training_add_9,"",@"SHT_CUDA_INFO"
	.sectionflags	@""
	.align	4


	//----- nvinfo : EIATTR_CUDA_API_VERSION
	.align		4
        /*0000*/ 	.byte	0x04, 0x37
        /*0002*/ 	.short	(.L_11 - .L_10)
.L_10:
        /*0004*/ 	.word	0x0000007c


	//----- nvinfo : EIATTR_KPARAM_INFO
	.align		4
.L_11:
        /*0008*/ 	.byte	0x04, 0x17
        /*000a*/ 	.short	(.L_13 - .L_12)
.L_12:
        /*000c*/ 	.word	0x00000000
        /*0010*/ 	.short	0x000b
        /*0012*/ 	.short	0x0058
        /*0014*/ 	.byte	0x00, 0xf0, 0x11, 0x00


	//----- nvinfo : EIATTR_KPARAM_INFO
	.align		4
.L_13:
        /*0018*/ 	.byte	0x04, 0x17
        /*001a*/ 	.short	(.L_15 - .L_14)
.L_14:
        /*001c*/ 	.word	0x00000000
        /*0020*/ 	.short	0x000a
        /*0022*/ 	.short	0x0050
        /*0024*/ 	.byte	0x00, 0xf4, 0x21, 0x00


	//----- nvinfo : EIATTR_KPARAM_INFO
	.align		4
.L_15:
        /*0028*/ 	.byte	0x04, 0x17
        /*002a*/ 	.short	(.L_17 - .L_16)
.L_16:
        /*002c*/ 	.word	0x00000000
        /*0030*/ 	.short	0x0009
        /*0032*/ 	.short	0x0048
        /*0034*/ 	.byte	0x00, 0xf4, 0x21, 0x00


	//----- nvinfo : EIATTR_KPARAM_INFO
	.align		4
.L_17:
        /*0038*/ 	.byte	0x04, 0x17
        /*003a*/ 	.short	(.L_19 - .L_18)
.L_18:
        /*003c*/ 	.word	0x00000000
        /*0040*/ 	.short	0x0008
        /*0042*/ 	.short	0x0040
        /*0044*/ 	.byte	0x00, 0xf4, 0x21, 0x00


	//----- nvinfo : EIATTR_KPARAM_INFO
	.align		4
.L_19:
        /*0048*/ 	.byte	0x04, 0x17
        /*004a*/ 	.short	(.L_21 - .L_20)
.L_20:
        /*004c*/ 	.word	0x00000000
        /*0050*/ 	.short	0x0007
        /*0052*/ 	.short	0x0038
        /*0054*/ 	.byte	0x00, 0xf4, 0x21, 0x00


	//----- nvinfo : EIATTR_KPARAM_INFO
	.align		4
.L_21:
        /*0058*/ 	.byte	0x04, 0x17
        /*005a*/ 	.short	(.L_23 - .L_22)
.L_22:
        /*005c*/ 	.word	0x00000000
        /*0060*/ 	.short	0x0006
        /*0062*/ 	.short	0x0030
        /*0064*/ 	.byte	0x00, 0xf4, 0x21, 0x00


	//----- nvinfo : EIATTR_KPARAM_INFO
	.align		4
.L_23:
        /*0068*/ 	.byte	0x04, 0x17
        /*006a*/ 	.short	(.L_25 - .L_24)
.L_24:
        /*006c*/ 	.word	0x00000000
        /*0070*/ 	.short	0x0005
        /*0072*/ 	.short	0x0028
        /*0074*/ 	.byte	0x00, 0xf4, 0x21, 0x00


	//----- nvinfo : EIATTR_KPARAM_INFO
	.align		4
.L_25:
        /*0078*/ 	.byte	0x04, 0x17
        /*007a*/ 	.short	(.L_27 - .L_26)
.L_26:
        /*007c*/ 	.word	0x00000000
        /*0080*/ 	.short	0x0004
        /*0082*/ 	.short	0x0020
        /*0084*/ 	.byte	0x00, 0xf4, 0x21, 0x00


	//----- nvinfo : EIATTR_KPARAM_INFO
	.align		4
.L_27:
        /*0088*/ 	.byte	0x04, 0x17
        /*008a*/ 	.short	(.L_29 - .L_28)
.L_28:
        /*008c*/ 	.word	0x00000000
        /*0090*/ 	.short	0x0003
        /*0092*/ 	.short	0x0018
        /*0094*/ 	.byte	0x00, 0xf4, 0x21, 0x00


	//----- nvinfo : EIATTR_KPARAM_INFO
	.align		4
.L_29:
        /*0098*/ 	.byte	0x04, 0x17
        /*009a*/ 	.short	(.L_31 - .L_30)
.L_30:
        /*009c*/ 	.word	0x00000000
        /*00a0*/ 	.short	0x0002
        /*00a2*/ 	.short	0x0010
        /*00a4*/ 	.byte	0x00, 0xf4, 0x21, 0x00


	//----- nvinfo : EIATTR_KPARAM_INFO
	.align		4
.L_31:
        /*00a8*/ 	.byte	0x04, 0x17
        /*00aa*/ 	.short	(.L_33 - .L_32)
.L_32:
        /*00ac*/ 	.word	0x00000000
        /*00b0*/ 	.short	0x0001
        /*00b2*/ 	.short	0x0008
        /*00b4*/ 	.byte	0x00, 0xf4, 0x21, 0x00


	//----- nvinfo : EIATTR_KPARAM_INFO
	.align		4
.L_33:
        /*00b8*/ 	.byte	0x04, 0x17
        /*00ba*/ 	.short	(.L_35 - .L_34)
.L_34:
        /*00bc*/ 	.word	0x00000000
        /*00c0*/ 	.short	0x0000
        /*00c2*/ 	.short	0x0000
        /*00c4*/ 	.byte	0x00, 0xf4, 0x21, 0x00


	//----- nvinfo : EIATTR_SPARSE_MMA_MASK
	.align		4
.L_35:
        /*00c8*/ 	.byte	0x03, 0x50
        /*00ca*/ 	.short	0x0000


	//----- nvinfo : EIATTR_MAXREG_COUNT
	.align		4
        /*00cc*/ 	.byte	0x03, 0x1b
        /*00ce*/ 	.short	0x00ff


	//----- nvinfo : EIATTR_EXIT_INSTR_OFFSETS
	.align		4
        /*00d0*/ 	.byte	0x04, 0x1c
        /*00d2*/ 	.short	(.L_37 - .L_36)


	//   ....[0]....
.L_36:
        /*00d4*/ 	.word	0x00000600


	//----- nvinfo : EIATTR_REQNTID
	.align		4
.L_37:
        /*00d8*/ 	.byte	0x04, 0x10
        /*00da*/ 	.short	(.L_39 - .L_38)
.L_38:
        /*00dc*/ 	.word	0x00000080
        /*00e0*/ 	.word	0x00000001
        /*00e4*/ 	.word	0x00000001


	//----- nvinfo : EIATTR_CBANK_PARAM_SIZE
	.align		4
.L_39:
        /*00e8*/ 	.byte	0x03, 0x19
        /*00ea*/ 	.short	0x005c


	//----- nvinfo : EIATTR_PARAM_CBANK
	.align		4
        /*00ec*/ 	.byte	0x04, 0x0a
        /*00ee*/ 	.short	(.L_41 - .L_40)
	.align		4
.L_40:
        /*00f0*/ 	.word	index@(.nv.constant0.triton_poi_fused__native_batch_norm_legit_no_training_add_9)
        /*00f4*/ 	.short	0x0210
        /*00f6*/ 	.short	0x005c


	//----- nvinfo : EIATTR_SW_WAR
	.align		4
.L_41:
        /*00f8*/ 	.byte	0x04, 0x36
        /*00fa*/ 	.short	(.L_43 - .L_42)
.L_42:
        /*00fc*/ 	.word	0x00000008
.L_43:


//--------------------- .nv.callgraph             --------------------------
	.section	.nv.callgraph,"",@"SHT_CUDA_CALLGRAPH"
	.align	4
	.sectionentsize	8
	.align		4
        /*0000*/ 	.word	0x00000000
	.align		4
        /*0004*/ 	.word	0xffffffff
	.align		4
        /*0008*/ 	.word	0x00000000
	.align		4
        /*000c*/ 	.word	0xfffffffe
	.align		4
        /*0010*/ 	.word	0x00000000
	.align		4
        /*0014*/ 	.word	0xfffffffd
	.align		4
        /*0018*/ 	.word	0x00000000
	.align		4
        /*001c*/ 	.word	0xfffffffc


//--------------------- .nv.constant4             --------------------------
	.section	.nv.constant4,"a",@progbits
	.align	8
	.align		8
.nv.constant4:
        /*0000*/ 	.dword	_$_str
	.align		8
        /*0008*/ 	.dword	_$_str_$_2


//--------------------- .text.triton_poi_fused__native_batch_norm_legit_no_training_add_9 --------------------------
	.section	.text.triton_poi_fused__native_batch_norm_legit_no_training_add_9,"ax",@progbits
	.align	128
        .global         triton_poi_fused__native_batch_norm_legit_no_training_add_9
        .type           triton_poi_fused__native_batch_norm_legit_no_training_add_9,@function
        .size           triton_poi_fused__native_batch_norm_legit_no_training_add_9,(.L_x_1 - triton_poi_fused__native_batch_norm_legit_no_training_add_9)
        .other          triton_poi_fused__native_batch_norm_legit_no_training_add_9,@"STO_CUDA_ENTRY STV_DEFAULT"
triton_poi_fused__native_batch_norm_legit_no_training_add_9:
.text.triton_poi_fused__native_batch_norm_legit_no_training_add_9:
[----:B------:R-:W-:Y:S01]  /*0000*/  LDC R1, c[0x0][0x28] ;  /* 0x00000a00ff017b82 */ /* 0x000fe20000000800 */
[----:B------:R-:W1:Y:S07]  /*0010*/  S2R R0, SR_TID.X ;  /* 0x0000000000007919 */ /* 0x000e6e0000002100 */
[----:B------:R-:W2:Y:S01]  /*0020*/  LDC.64 R2, c[0x0][0x220] ;  /* 0x00008800ff027b82 */ /* 0x000ea20000000a00 */
[----:B------:R-:W-:Y:S01]  /*0030*/  ULDC.64 UR4, c[0x0][0x208] ;  /* 0x0000820000047ab9 */ /* 0x000fe20000000a00 */
[----:B------:R-:W3:Y:S06]  /*0040*/  S2R R17, SR_CTAID.X ;  /* 0x0000000000117919 */ /* 0x000eec0000002500 */
[----:B------:R-:W4:Y:S08]  /*0050*/  LDC.64 R6, c[0x0][0x248] ;  /* 0x00009200ff067b82 */ /* 0x000f300000000a00 */
[----:B------:R-:W5:Y:S08]  /*0060*/  LDC.64 R24, c[0x0][0x218] ;  /* 0x00008600ff187b82 */ /* 0x000f700000000a00 */
[----:B------:R-:W4:Y:S01]  /*0070*/  LDC.64 R10, c[0x0][0x238] ;  /* 0x00008e00ff0a7b82 */ /* 0x000f220000000a00 */
[----:B-1----:R-:W-:-:S07]  /*0080*/  SHF.L.U32 R0, R0, 0x2, RZ ;  /* 0x0000000200007819 */ /* 0x002fce00000006ff */
[----:B------:R-:W1:Y:S01]  /*0090*/  LDC.64 R8, c[0x0][0x240] ;  /* 0x00009000ff087b82 */ /* 0x000e620000000a00 */
[----:B---3--:R-:W-:Y:S02]  /*00a0*/  SHF.R.S32.HI R4, RZ, 0x16, R17 ;  /* 0x00000016ff047819 */ /* 0x008fe40000011411 */
[----:B------:R-:W-:Y:S02]  /*00b0*/  LOP3.LUT R0, R0, 0x1fc, RZ, 0xc0, !PT ;  /* 0x000001fc00007812 */ /* 0x000fe400078ec0ff */
[----:B------:R-:W-:-:S03]  /*00c0*/  SGXT R4, R4, 0x1 ;  /* 0x000000010404781a */ /* 0x000fc60000000200 */
[----:B------:R-:W3:Y:S01]  /*00d0*/  LDC.64 R20, c[0x0][0x228] ;  /* 0x00008a00ff147b82 */ /* 0x000ee20000000a00 */
[----:B------:R-:W-:-:S04]  /*00e0*/  LEA R17, R17, R0, 0x9 ;  /* 0x0000000011117211 */ /* 0x000fc800078e48ff */
[----:B------:R-:W-:-:S03]  /*00f0*/  LEA.HI R4, R4, R17, RZ, 0x8 ;  /* 0x0000001104047211 */ /* 0x000fc600078f40ff */
[----:B------:R-:W1:Y:S01]  /*0100*/  LDC.64 R22, c[0x0][0x230] ;  /* 0x00008c00ff167b82 */ /* 0x000e620000000a00 */
[----:B------:R-:W-:-:S04]  /*0110*/  SHF.R.S32.HI R4, RZ, 0x8, R4 ;  /* 0x00000008ff047819 */ /* 0x000fc80000011404 */
[----:B------:R-:W-:-:S03]  /*0120*/  LEA.HI R0, R4, R4, RZ, 0x6 ;  /* 0x0000000404007211 */ /* 0x000fc600078f30ff */
[----:B------:R-:W1:Y:S01]  /*0130*/  LDC.64 R12, c[0x0][0x250] ;  /* 0x00009400ff0c7b82 */ /* 0x000e620000000a00 */
[----:B------:R-:W-:-:S04]  /*0140*/  LOP3.LUT R19, R0, 0xffffffc0, RZ, 0xc0, !PT ;  /* 0xffffffc000137812 */ /* 0x000fc800078ec0ff */
[----:B------:R-:W-:-:S03]  /*0150*/  IADD3 R19, R4, -R19, RZ ;  /* 0x8000001304137210 */ /* 0x000fc60007ffe0ff */
[----:B------:R-:W1:Y:S02]  /*0160*/  LDC.64 R4, c[0x0][0x210] ;  /* 0x00008400ff047b82 */ /* 0x000e640000000a00 */
[----:B--2---:R-:W-:-:S05]  /*0170*/  IMAD.WIDE R2, R19, 0x4, R2 ;  /* 0x0000000413027825 */ /* 0x004fca00078e0202 */
[----:B------:R2:W3:Y:S01]  /*0180*/  LDG.E.EL R15, desc[UR4][R2.64] ;  /* 0x00000004020f7981 */ /* 0x0004e2000c2e1900 */
[----:B----4-:R-:W-:-:S05]  /*0190*/  IMAD.WIDE R6, R19, 0x4, R6 ;  /* 0x0000000413067825 */ /* 0x010fca00078e0206 */
[----:B------:R-:W4:Y:S01]  /*01a0*/  LDG.E.EL R0, desc[UR4][R6.64] ;  /* 0x0000000406007981 */ /* 0x000f22000c2e1900 */
[----:B-----5:R-:W-:Y:S01]  /*01b0*/  IMAD.WIDE R24, R19, 0x4, R24 ;  /* 0x0000000413187825 */ /* 0x020fe200078e0218 */
[----:B--2---:R-:W2:Y:S04]  /*01c0*/  LDC.64 R2, c[0x0][0x258] ;  /* 0x00009600ff027b82 */ /* 0x004ea80000000a00 */
[----:B------:R5:W4:Y:S01]  /*01d0*/  LDG.E.EL R14, desc[UR4][R24.64] ;  /* 0x00000004180e7981 */ /* 0x000b22000c2e1900 */
[----:B01----:R-:W-:-:S06]  /*01e0*/  IMAD.WIDE R4, R17, 0x4, R4 ;  /* 0x0000000411047825 */ /* 0x003fcc00078e0204 */
[----:B------:R-:W4:Y:S01]  /*01f0*/  LDG.E.128 R4, desc[UR4][R4.64] ;  /* 0x0000000404047981 */ /* 0x000f22000c1e1d00 */
[----:B------:R-:W-:-:S04]  /*0200*/  IMAD.WIDE R10, R17, 0x4, R10 ;  /* 0x00000004110a7825 */ /* 0x000fc800078e020a */
[C---:B------:R-:W-:Y:S02]  /*0210*/  IMAD.WIDE R26, R19.reuse, 0x4, R8 ;  /* 0x00000004131a7825 */ /* 0x040fe400078e0208 */
[----:B------:R-:W4:Y:S02]  /*0220*/  LDG.E.128 R8, desc[UR4][R10.64] ;  /* 0x000000040a087981 */ /* 0x000f24000c1e1d00 */
[C---:B---3--:R-:W-:Y:S02]  /*0230*/  IMAD.WIDE R20, R19.reuse, 0x4, R20 ;  /* 0x0000000413147825 */ /* 0x048fe400078e0214 */
[----:B------:R-:W3:Y:S02]  /*0240*/  LDG.E.EL R18, desc[UR4][R26.64] ;  /* 0x000000041a127981 */ /* 0x000ee4000c2e1900 */
[C---:B------:R-:W-:Y:S02]  /*0250*/  IMAD.WIDE R22, R19.reuse, 0x4, R22 ;  /* 0x0000000413167825 */ /* 0x040fe400078e0216 */
[----:B------:R0:W3:Y:S02]  /*0260*/  LDG.E.EL R21, desc[UR4][R20.64] ;  /* 0x0000000414157981 */ /* 0x0000e4000c2e1900 */
[----:B------:R-:W-:-:S02]  /*0270*/  IMAD.WIDE R12, R19, 0x4, R12 ;  /* 0x00000004130c7825 */ /* 0x000fc400078e020c */
[----:B------:R1:W3:Y:S02]  /*0280*/  LDG.E.EL R16, desc[UR4][R22.64] ;  /* 0x0000000416107981 */ /* 0x0002e4000c2e1900 */
[----:B--2---:R-:W-:Y:S02]  /*0290*/  IMAD.WIDE R2, R19, 0x4, R2 ;  /* 0x0000000413027825 */ /* 0x004fe400078e0202 */
[----:B------:R-:W2:Y:S04]  /*02a0*/  LDG.E.EL R12, desc[UR4][R12.64] ;  /* 0x000000040c0c7981 */ /* 0x000ea8000c2e1900 */
[----:B------:R0:W2:Y:S01]  /*02b0*/  LDG.E.EL R19, desc[UR4][R2.64] ;  /* 0x0000000402137981 */ /* 0x0000a2000c2e1900 */
[----:B-----5:R-:W-:Y:S01]  /*02c0*/  HFMA2.MMA R24, -RZ, RZ, 1.625, 0 ;  /* 0x3e800000ff187435 */ /* 0x020fe200000001ff */
[----:B------:R-:W-:-:S04]  /*02d0*/  FADD R15, R15, 9.9999997473787516356e-06 ;  /* 0x3727c5ac0f0f7421 */ /* 0x000fc80000000000 */
[----:B0-----:R-:W0:Y:S01]  /*02e0*/  MUFU.SQRT R20, R15 ;  /* 0x0000000f00147308 */ /* 0x001e220000002000 */
[----:B----4-:R-:W-:-:S07]  /*02f0*/  FADD R0, R0, 9.9999997473787516356e-06 ;  /* 0x3727c5ac00007421 */ /* 0x010fce0000000000 */
[----:B-1----:R-:W1:Y:S01]  /*0300*/  MUFU.SQRT R22, R0 ;  /* 0x0000000000167308 */ /* 0x002e620000002000 */
[C---:B0-----:R-:W-:Y:S02]  /*0310*/  FSETP.GT.AND P0, PT, R20.reuse, 8.50705917302346158658e+37, PT ;  /* 0x7e8000001400780b */ /* 0x041fe40003f04000 */
[----:B------:R-:W-:Y:S02]  /*0320*/  FSETP.GEU.AND P2, PT, R20, 1.175494350822287508e-38, PT ;  /* 0x008000001400780b */ /* 0x000fe40003f4e000 */
[----:B-1----:R-:W-:-:S09]  /*0330*/  FSETP.GT.AND P1, PT, R22, 8.50705917302346158658e+37, PT ;  /* 0x7e8000001600780b */ /* 0x002fd20003f24000 */
[----:B------:R-:W-:Y:S01]  /*0340*/  @P0 FMUL R20, R20, 0.25 ;  /* 0x3e80000014140820 */ /* 0x000fe20000400000 */
[----:B------:R-:W-:-:S03]  /*0350*/  FSETP.GEU.AND P3, PT, R22, 1.175494350822287508e-38, PT ;  /* 0x008000001600780b */ /* 0x000fc60003f6e000 */
[----:B------:R-:W-:Y:S01]  /*0360*/  @!P2 FMUL R20, R20, 16777216 ;  /* 0x4b8000001414a820 */ /* 0x000fe20000400000 */
[----:B------:R-:W-:-:S05]  /*0370*/  FSEL R3, R24, 1, P0 ;  /* 0x3f80000018037808 */ /* 0x000fca0000000000 */
[----:B------:R-:W0:Y:S01]  /*0380*/  MUFU.RCP R20, R20 ;  /* 0x0000001400147308 */ /* 0x000e220000001000 */
[----:B------:R-:W-:Y:S01]  /*0390*/  @P1 FMUL R22, R22, 0.25 ;  /* 0x3e80000016161820 */ /* 0x000fe20000400000 */
[----:B------:R-:W-:-:S03]  /*03a0*/  @!P2 FMUL R3, R3, 16777216 ;  /* 0x4b8000000303a820 */ /* 0x000fc60000400000 */
[----:B------:R-:W-:-:S04]  /*03b0*/  @!P3 FMUL R22, R22, 16777216 ;  /* 0x4b8000001616b820 */ /* 0x000fc80000400000 */
[----:B------:R-:W1:Y:S01]  /*03c0*/  MUFU.RCP R13, R22 ;  /* 0x00000016000d7308 */ /* 0x000e620000001000 */
[--C-:B------:R-:W-:Y:S01]  /*03d0*/  FADD R23, R6, -R14.reuse ;  /* 0x8000000e06177221 */ /* 0x100fe20000000000 */
[----:B------:R-:W-:Y:S01]  /*03e0*/  FSEL R6, R24, 1, P1 ;  /* 0x3f80000018067808 */ /* 0x000fe20000800000 */
[----:B0-----:R-:W-:Y:S02]  /*03f0*/  FMUL R0, R20, R3 ;  /* 0x0000000314007220 */ /* 0x001fe40000400000 */
[----:B------:R-:W0:Y:S02]  /*0400*/  LDC.64 R2, c[0x0][0x260] ;  /* 0x00009800ff027b82 */ /* 0x000e240000000a00 */
[----:B------:R-:W-:Y:S01]  /*0410*/  @!P3 FMUL R6, R6, 16777216 ;  /* 0x4b8000000606b820 */ /* 0x000fe20000400000 */
[--C-:B------:R-:W-:Y:S01]  /*0420*/  FADD R15, R4, -R14.reuse ;  /* 0x8000000e040f7221 */ /* 0x100fe20000000000 */
[--C-:B------:R-:W-:Y:S01]  /*0430*/  FADD R5, R5, -R14.reuse ;  /* 0x8000000e05057221 */ /* 0x100fe20000000000 */
[----:B------:R-:W-:Y:S01]  /*0440*/  FADD R7, R7, -R14 ;  /* 0x8000000e07077221 */ /* 0x000fe20000000000 */
[--C-:B---3--:R-:W-:Y:S01]  /*0450*/  FADD R8, R8, -R18.reuse ;  /* 0x8000001208087221 */ /* 0x108fe20000000000 */
[--C-:B------:R-:W-:Y:S01]  /*0460*/  FADD R10, R10, -R18.reuse ;  /* 0x800000120a0a7221 */ /* 0x100fe20000000000 */
[----:B-1----:R-:W-:Y:S01]  /*0470*/  FMUL R13, R13, R6 ;  /* 0x000000060d0d7220 */ /* 0x002fe20000400000 */
[--C-:B------:R-:W-:Y:S01]  /*0480*/  FADD R6, R9, -R18.reuse ;  /* 0x8000001209067221 */ /* 0x100fe20000000000 */
[----:B------:R-:W-:Y:S01]  /*0490*/  FADD R18, R11, -R18 ;  /* 0x800000120b127221 */ /* 0x000fe20000000000 */
[C---:B------:R-:W-:Y:S01]  /*04a0*/  FMUL R4, R0.reuse, R15 ;  /* 0x0000000f00047220 */ /* 0x040fe20000400000 */
[C---:B------:R-:W-:Y:S01]  /*04b0*/  FMUL R5, R0.reuse, R5 ;  /* 0x0000000500057220 */ /* 0x040fe20000400000 */
[C---:B------:R-:W-:Y:S01]  /*04c0*/  FMUL R23, R0.reuse, R23 ;  /* 0x0000001700177220 */ /* 0x040fe20000400000 */
[----:B------:R-:W-:Y:S01]  /*04d0*/  FMUL R7, R0, R7 ;  /* 0x0000000700077220 */ /* 0x000fe20000400000 */
[C---:B------:R-:W-:Y:S01]  /*04e0*/  FMUL R8, R13.reuse, R8 ;  /* 0x000000080d087220 */ /* 0x040fe20000400000 */
[C---:B------:R-:W-:Y:S01]  /*04f0*/  FMUL R6, R13.reuse, R6 ;  /* 0x000000060d067220 */ /* 0x040fe20000400000 */
[C---:B------:R-:W-:Y:S01]  /*0500*/  FMUL R10, R13.reuse, R10 ;  /* 0x0000000a0d0a7220 */ /* 0x040fe20000400000 */
[----:B------:R-:W-:Y:S01]  /*0510*/  FMUL R18, R13, R18 ;  /* 0x000000120d127220 */ /* 0x000fe20000400000 */
[C-C-:B------:R-:W-:Y:S01]  /*0520*/  FFMA R4, R21.reuse, R4, R16.reuse ;  /* 0x0000000415047223 */ /* 0x140fe20000000010 */
[C-C-:B------:R-:W-:Y:S01]  /*0530*/  FFMA R5, R21.reuse, R5, R16.reuse ;  /* 0x0000000515057223 */ /* 0x140fe20000000010 */
[C-C-:B------:R-:W-:Y:S01]  /*0540*/  FFMA R0, R21.reuse, R23, R16.reuse ;  /* 0x0000001715007223 */ /* 0x140fe20000000010 */
[----:B------:R-:W-:Y:S01]  /*0550*/  FFMA R16, R21, R7, R16 ;  /* 0x0000000715107223 */ /* 0x000fe20000000010 */
[C-C-:B--2---:R-:W-:Y:S01]  /*0560*/  FFMA R7, R12.reuse, R8, R19.reuse ;  /* 0x000000080c077223 */ /* 0x144fe20000000013 */
[C-C-:B------:R-:W-:Y:S01]  /*0570*/  FFMA R6, R12.reuse, R6, R19.reuse ;  /* 0x000000060c067223 */ /* 0x140fe20000000013 */
[C-C-:B------:R-:W-:Y:S01]  /*0580*/  FFMA R9, R12.reuse, R10, R19.reuse ;  /* 0x0000000a0c097223 */ /* 0x140fe20000000013 */
[----:B------:R-:W-:Y:S01]  /*0590*/  FFMA R19, R12, R18, R19 ;  /* 0x000000120c137223 */ /* 0x000fe20000000013 */
[----:B------:R-:W-:Y:S01]  /*05a0*/  FADD R4, R7, R4 ;  /* 0x0000000407047221 */ /* 0x000fe20000000000 */
[----:B------:R-:W-:Y:S01]  /*05b0*/  FADD R5, R6, R5 ;  /* 0x0000000506057221 */ /* 0x000fe20000000000 */
[----:B0-----:R-:W-:-:S04]  /*05c0*/  IMAD.WIDE R2, R17, 0x4, R2 ;  /* 0x0000000411027825 */ /* 0x001fc800078e0202 */
[----:B------:R-:W-:Y:S01]  /*05d0*/  FADD R6, R9, R0 ;  /* 0x0000000009067221 */ /* 0x000fe20000000000 */
[----:B------:R-:W-:-:S05]  /*05e0*/  FADD R7, R19, R16 ;  /* 0x0000001013077221 */ /* 0x000fca0000000000 */
[----:B------:R-:W-:Y:S01]  /*05f0*/  STG.E.128 desc[UR4][R2.64], R4 ;  /* 0x0000000402007986 */ /* 0x000fe2000c101d04 */
[----:B------:R-:W-:Y:S05]  /*0600*/  EXIT ;  /* 0x000000000000794d */ /* 0x000fea0003800000 */
.L_x_0:
[----:B------:R-:W-:-:S00]  /*0610*/  BRA `(.L_x_0) ;  /* 0xfffffffc00fc7947 */ /* 0x000fc0000383ffff */
[----:B------:R-:W-:-:S00]  /*0620*/  NOP ;  /* 0x0000000000007918 */ /* 0x000fc00000000000 */
        /* <DEDUP_REMOVED lines=13> */
.L_x_1:


//--------------------- .nv.global.init           --------------------------
	.section	.nv.global.init,"aw",@progbits
.nv.global.init:
	.type		_$_str,@object
	.size		_$_str,(_$_str_$_2 - _$_str)
_$_str:
        /*0000*/ 	.byte	0x5f, 0x5f, 0x43, 0x55, 0x44, 0x41, 0x5f, 0x46, 0x54, 0x5a, 0x00
	.type		_$_str_$_2,@object
	.size		_$_str_$_2,(.L_1 - _$_str_$_2)
_$_str_$_2:
        /*000b*/ 	.byte	0x5f, 0x5f, 0x43, 0x55, 0x44, 0x41, 0x5f, 0x50, 0x52, 0x45, 0x43, 0x5f, 0x53, 0x51, 0x52, 0x54
        /*001b*/ 	.byte	0x00
.L_1:


//--------------------- .nv.constant0.triton_poi_fused__native_batch_norm_legit_no_training_add_9 --------------------------
	.section	.nv.constant0.triton_poi_fused__native_batch_norm_legit_no_training_add_9,"a",@progbits
	.sectionflags	@""
	.align	4
.nv.constant0.triton_poi_fused__native_batch_norm_legit_no_training_add_9:
	.zero		620
